//
// Generated by NVIDIA NVVM Compiler
//
// Compiler Build ID: CL-36424714
// Cuda compilation tools, release 13.0, V13.0.88
// Based on NVVM 20.0.0
//

.version 9.0
.target sm_100
.address_size 64

	// .globl	_Z20KoggeStoneScanKernelPfS_j
// _ZZ20KoggeStoneScanKernelPfS_jE12shared_array has been demoted

.visible .entry _Z20KoggeStoneScanKernelPfS_j(
	.param .u64 .ptr .align 1 _Z20KoggeStoneScanKernelPfS_j_param_0,
	.param .u64 .ptr .align 1 _Z20KoggeStoneScanKernelPfS_j_param_1,
	.param .u32 _Z20KoggeStoneScanKernelPfS_j_param_2
)
{
	.reg .pred 	%p<7>;
	.reg .b32 	%r<18>;
	.reg .b32 	%f<11>;
	.reg .b64 	%rd<9>;
	// demoted variable
	.shared .align 4 .b8 _ZZ20KoggeStoneScanKernelPfS_jE12shared_array[128];
	ld.param.u64 	%rd1, [_Z20KoggeStoneScanKernelPfS_j_param_0];
	ld.param.u64 	%rd2, [_Z20KoggeStoneScanKernelPfS_j_param_1];
	ld.param.u32 	%r7, [_Z20KoggeStoneScanKernelPfS_j_param_2];
	mov.u32 	%r8, %ctaid.x;
	mov.u32 	%r1, %ntid.x;
	mov.u32 	%r2, %tid.x;
	mad.lo.s32 	%r3, %r8, %r1, %r2;
	setp.ge.u32 	%p1, %r3, %r7;
	shl.b32 	%r9, %r2, 2;
	mov.u32 	%r10, _ZZ20KoggeStoneScanKernelPfS_jE12shared_array;
	add.s32 	%r4, %r10, %r9;
	@%p1 bra 	$L__BB0_2;
	cvta.to.global.u64 	%rd3, %rd1;
	mul.wide.u32 	%rd4, %r3, 4;
	add.s64 	%rd5, %rd3, %rd4;
	ld.global.f32 	%f4, [%rd5];
	st.shared.f32 	[%r4], %f4;
	bra.uni 	$L__BB0_3;
$L__BB0_2:
	mov.b32 	%r11, 0;
	st.shared.u32 	[%r4], %r11;
$L__BB0_3:
	setp.lt.u32 	%p2, %r1, 2;
	@%p2 bra 	$L__BB0_10;
	mov.b32 	%r17, 1;
$L__BB0_5:
	bar.sync 	0;
	setp.lt.u32 	%p3, %r2, %r17;
	@%p3 bra 	$L__BB0_7;
	ld.shared.f32 	%f6, [%r4];
	sub.s32 	%r13, %r2, %r17;
	shl.b32 	%r14, %r13, 2;
	add.s32 	%r16, %r10, %r14;
	ld.shared.f32 	%f7, [%r16];
	add.f32 	%f10, %f6, %f7;
$L__BB0_7:
	setp.lt.u32 	%p4, %r2, %r17;
	bar.sync 	0;
	@%p4 bra 	$L__BB0_9;
	st.shared.f32 	[%r4], %f10;
$L__BB0_9:
	shl.b32 	%r17, %r17, 1;
	setp.lt.u32 	%p5, %r17, %r1;
	@%p5 bra 	$L__BB0_5;
$L__BB0_10:
	setp.ge.u32 	%p6, %r3, %r7;
	@%p6 bra 	$L__BB0_12;
	ld.shared.f32 	%f8, [%r4];
	cvta.to.global.u64 	%rd6, %rd2;
	mul.wide.u32 	%rd7, %r3, 4;
	add.s64 	%rd8, %rd6, %rd7;
	st.global.f32 	[%rd8], %f8;
$L__BB0_12:
	ret;

}


// ===== COMPILED SASS (sm_100) =====

	.target	sm_100

	.elftype	@"ET_EXEC"


//--------------------- .note.nv.tkinfo           --------------------------
	.section	.note.nv.tkinfo,"",@"SHT_NOTE"
	.sectionflags	@"SHF_NOTE_NV_TKINFO"
	.tkinfo
        /*0018*/ 	.word	0x00000002
        /*0030*/ 	.string	""
        /*0030*/ 	.string	"ptxas"
        /*0030*/ 	.string	"Cuda compilation tools, release 13.0, V13.0.88"
        /*0030*/ 	.string	"Build cuda_13.0.r13.0/compiler.36424714_0"
        /*0030*/ 	.string	"-arch sm_100 -m 64 "



//--------------------- .note.nv.cuinfo           --------------------------
	.section	.note.nv.cuinfo,"",@"SHT_NOTE"
	.sectionflags	@"SHF_NOTE_NV_CUINFO"
        /*0018*/ 	.short	0x0002
        /*001a*/ 	.short	0x0064
        /*001c*/ 	.short	0x0082
	.zero		2


//--------------------- .nv.info                  --------------------------
	.section	.nv.info,"",@"SHT_CUDA_INFO"
	.align	4


	//----- nvinfo : EIATTR_REGCOUNT
	.align		4
        /*0000*/ 	.byte	0x04, 0x2f
        /*0002*/ 	.short	(.L_1 - .L_0)
	.align		4
.L_0:
        /*0004*/ 	.word	index@(_Z20KoggeStoneScanKernelPfS_j)
        /*0008*/ 	.word	0x0000000c


	//----- nvinfo : EIATTR_FRAME_SIZE
	.align		4
.L_1:
        /*000c*/ 	.byte	0x04, 0x11
        /*000e*/ 	.short	(.L_3 - .L_2)
	.align		4
.L_2:
        /*0010*/ 	.word	index@(_Z20KoggeStoneScanKernelPfS_j)
        /*0014*/ 	.word	0x00000000


	//----- nvinfo : EIATTR_MIN_STACK_SIZE
	.align		4
.L_3:
        /*0018*/ 	.byte	0x04, 0x12
        /*001a*/ 	.short	(.L_5 - .L_4)
	.align		4
.L_4:
        /*001c*/ 	.word	index@(_Z20KoggeStoneScanKernelPfS_j)
        /*0020*/ 	.word	0x00000000
.L_5:


//--------------------- .nv.compat                --------------------------
	.section	.nv.compat,"",@"SHT_CUDA_COMPAT_INFO"
	.align	4
        /*0000*/ 	.byte	0x02, 0x09, 0x00, 0x00, 0x02, 0x02, 0x01, 0x00, 0x02, 0x05, 0x05, 0x00, 0x03, 0x07, 0x01, 0x01
        /*0010*/ 	.byte	0x02, 0x03, 0x00, 0x00, 0x02, 0x06, 0x01, 0x00, 0x04, 0x0b, 0x08, 0x00, 0x09, 0x00, 0x00, 0x00
        /*0020*/ 	.byte	0x00, 0x00, 0x00, 0x00


//--------------------- .nv.info._Z20KoggeStoneScanKernelPfS_j --------------------------
	.section	.nv.info._Z20KoggeStoneScanKernelPfS_j,"",@"SHT_CUDA_INFO"
	.sectionflags	@""
	.align	4


	//----- nvinfo : EIATTR_CUDA_API_VERSION
	.align		4
        /*0000*/ 	.byte	0x04, 0x37
        /*0002*/ 	.short	(.L_7 - .L_6)
.L_6:
        /*0004*/ 	.word	0x00000082


	//----- nvinfo : EIATTR_KPARAM_INFO
	.align		4
.L_7:
        /*0008*/ 	.byte	0x04, 0x17
        /*000a*/ 	.short	(.L_9 - .L_8)
.L_8:
        /*000c*/ 	.word	0x00000000
        /*0010*/ 	.short	0x0002
        /*0012*/ 	.short	0x0010
        /*0014*/ 	.byte	0x00, 0xf0, 0x11, 0x00


	//----- nvinfo : EIATTR_KPARAM_INFO
	.align		4
.L_9:
        /*0018*/ 	.byte	0x04, 0x17
        /*001a*/ 	.short	(.L_11 - .L_10)
.L_10:
        /*001c*/ 	.word	0x00000000
        /*0020*/ 	.short	0x0001
        /*0022*/ 	.short	0x0008
        /*0024*/ 	.byte	0x00, 0xf5, 0x21, 0x00


	//----- nvinfo : EIATTR_KPARAM_INFO
	.align		4
.L_11:
        /*0028*/ 	.byte	0x04, 0x17
        /*002a*/ 	.short	(.L_13 - .L_12)
.L_12:
        /*002c*/ 	.word	0x00000000
        /*0030*/ 	.short	0x0000
        /*0032*/ 	.short	0x0000
        /*0034*/ 	.byte	0x00, 0xf5, 0x21, 0x00


	//----- nvinfo : EIATTR_SPARSE_MMA_MASK
	.align		4
.L_13:
        /*0038*/ 	.byte	0x03, 0x50
        /*003a*/ 	.short	0x0000


	//----- nvinfo : EIATTR_MAXREG_COUNT
	.align		4
        /*003c*/ 	.byte	0x03, 0x1b
        /*003e*/ 	.short	0x00ff


	//----- nvinfo : EIATTR_NUM_BARRIERS
	.align		4
        /*0040*/ 	.byte	0x02, 0x4c
        /*0042*/ 	.byte	0x01
	.zero		1


	//----- nvinfo : EIATTR_MERCURY_ISA_VERSION
	.align		4
        /*0044*/ 	.byte	0x03, 0x5f
        /*0046*/ 	.short	0x0101


	//----- nvinfo : EIATTR_VRC_CTA_INIT_COUNT
	.align		4
        /*0048*/ 	.byte	0x02, 0x4a
	.zero		1
	.zero		1


	//----- nvinfo : EIATTR_EXIT_INSTR_OFFSETS
	.align		4
        /*004c*/ 	.byte	0x04, 0x1c
        /*004e*/ 	.short	(.L_15 - .L_14)


	//   ....[0]....
.L_14:
        /*0050*/ 	.word	0x00000220


	//   ....[1]....
        /*0054*/ 	.word	0x00000270


	//----- nvinfo : EIATTR_CBANK_PARAM_SIZE
	.align		4
.L_15:
        /*0058*/ 	.byte	0x03, 0x19
        /*005a*/ 	.short	0x0014


	//----- nvinfo : EIATTR_PARAM_CBANK
	.align		4
        /*005c*/ 	.byte	0x04, 0x0a
        /*005e*/ 	.short	(.L_17 - .L_16)
	.align		4
.L_16:
        /*0060*/ 	.word	index@(.nv.constant0._Z20KoggeStoneScanKernelPfS_j)
        /*0064*/ 	.short	0x0380
        /*0066*/ 	.short	0x0014


	//----- nvinfo : EIATTR_SW_WAR
	.align		4
.L_17:
        /*0068*/ 	.byte	0x04, 0x36
        /*006a*/ 	.short	(.L_19 - .L_18)
.L_18:
        /*006c*/ 	.word	0x00000008
.L_19:


//--------------------- .nv.callgraph             --------------------------
	.section	.nv.callgraph,"",@"SHT_CUDA_CALLGRAPH"
	.align	4
	.sectionentsize	8
	.align		4
        /*0000*/ 	.word	0x00000000
	.align		4
        /*0004*/ 	.word	0xffffffff
	.align		4
        /*0008*/ 	.word	0x00000000
	.align		4
        /*000c*/ 	.word	0xfffffffe
	.align		4
        /*0010*/ 	.word	0x00000000
	.align		4
        /*0014*/ 	.word	0xfffffffd
	.align		4
        /*0018*/ 	.word	0x00000000
	.align		4
        /*001c*/ 	.word	0xfffffffc


//--------------------- .text._Z20KoggeStoneScanKernelPfS_j --------------------------
	.section	.text._Z20KoggeStoneScanKernelPfS_j,"ax",@progbits
	.align	128
        .global         _Z20KoggeStoneScanKernelPfS_j
        .type           _Z20KoggeStoneScanKernelPfS_j,@function
        .size           _Z20KoggeStoneScanKernelPfS_j,(.L_x_3 - _Z20KoggeStoneScanKernelPfS_j)
        .other          _Z20KoggeStoneScanKernelPfS_j,@"STO_CUDA_ENTRY STV_DEFAULT"
_Z20KoggeStoneScanKernelPfS_j:
.text._Z20KoggeStoneScanKernelPfS_j:
[----:B------:R-:W-:Y:S01]  /*0000*/  LDC R1, c[0x0][0x37c] ;  /* 0x0000df00ff017b82 */ /* 0x000fe20000000800 */
[----:B------:R-:W0:Y:S07]  /*0010*/  S2R R9, SR_TID.X ;  /* 0x0000000000097919 */ /* 0x000e2e0000002100 */
[----:B------:R-:W0:Y:S01]  /*0020*/  S2UR UR4, SR_CTAID.X ;  /* 0x00000000000479c3 */ /* 0x000e220000002500 */
[----:B------:R-:W1:Y:S01]  /*0030*/  LDCU UR5, c[0x0][0x390] ;  /* 0x00007200ff0577ac */ /* 0x000e620008000800 */
[----:B------:R-:W2:Y:S06]  /*0040*/  LDCU.64 UR6, c[0x0][0x358] ;  /* 0x00006b00ff0677ac */ /* 0x000eac0008000a00 */
[----:B------:R-:W0:Y:S02]  /*0050*/  LDC R4, c[0x0][0x360] ;  /* 0x0000d800ff047b82 */ /* 0x000e240000000800 */
[----:B0-----:R-:W-:-:S05]  /*0060*/  IMAD R5, R4, UR4, R9 ;  /* 0x0000000404057c24 */ /* 0x001fca000f8e0209 */
[----:B-1----:R-:W-:-:S13]  /*0070*/  ISETP.GE.U32.AND P0, PT, R5, UR5, PT ;  /* 0x0000000505007c0c */ /* 0x002fda000bf06070 */
[----:B------:R-:W0:Y:S02]  /*0080*/  @!P0 LDC.64 R2, c[0x0][0x380] ;  /* 0x0000e000ff028b82 */ /* 0x000e240000000a00 */
[----:B0-----:R-:W-:-:S06]  /*0090*/  @!P0 IMAD.WIDE.U32 R2, R5, 0x4, R2 ;  /* 0x0000000405028825 */ /* 0x001fcc00078e0002 */
[----:B--2---:R-:W2:Y:S01]  /*00a0*/  @!P0 LDG.E R3, desc[UR6][R2.64] ;  /* 0x0000000602038981 */ /* 0x004ea2000c1e1900 */
[----:B------:R-:W0:Y:S01]  /*00b0*/  S2UR UR5, SR_CgaCtaId ;  /* 0x00000000000579c3 */ /* 0x000e220000008800 */
[----:B------:R-:W-:Y:S01]  /*00c0*/  UMOV UR4, 0x400 ;  /* 0x0000040000047882 */ /* 0x000fe20000000000 */
[----:B------:R-:W-:Y:S01]  /*00d0*/  ISETP.GE.U32.AND P1, PT, R4, 0x2, PT ;  /* 0x000000020400780c */ /* 0x000fe20003f26070 */
[----:B0-----:R-:W-:-:S06]  /*00e0*/  ULEA UR4, UR5, UR4, 0x18 ;  /* 0x0000000405047291 */ /* 0x001fcc000f8ec0ff */
[----:B------:R-:W-:-:S05]  /*00f0*/  LEA R0, R9, UR4, 0x2 ;  /* 0x0000000409007c11 */ /* 0x000fca000f8e10ff */
[----:B--2---:R0:W-:Y:S04]  /*0100*/  @!P0 STS [R0], R3 ;  /* 0x0000000300008388 */ /* 0x0041e80000000800 */
[----:B------:R0:W-:Y:S01]  /*0110*/  @P0 STS [R0], RZ ;  /* 0x000000ff00000388 */ /* 0x0001e20000000800 */
[----:B------:R-:W-:Y:S05]  /*0120*/  @!P1 BRA `(.L_x_0) ;  /* 0x0000000000349947 */ /* 0x000fea0003800000 */
[----:B------:R-:W-:-:S05]  /*0130*/  UMOV UR5, 0x1 ;  /* 0x0000000100057882 */ /* 0x000fca0000000000 */
.L_x_1:
[----:B------:R-:W-:Y:S01]  /*0140*/  BAR.SYNC.DEFER_BLOCKING 0x0 ;  /* 0x0000000000007b1d */ /* 0x000fe20000010000 */
[----:B------:R-:W-:-:S13]  /*0150*/  ISETP.GE.U32.AND P0, PT, R9, UR5, PT ;  /* 0x0000000509007c0c */ /* 0x000fda000bf06070 */
[----:B------:R-:W-:Y:S01]  /*0160*/  @P0 VIADD R2, R9, -UR5 ;  /* 0x8000000509020c36 */ /* 0x000fe20008000000 */
[----:B------:R-:W-:-:S04]  /*0170*/  USHF.L.U32 UR5, UR5, 0x1, URZ ;  /* 0x0000000105057899 */ /* 0x000fc800080006ff */
[----:B0-----:R-:W-:Y:S02]  /*0180*/  @P0 LEA R3, R2, UR4, 0x2 ;  /* 0x0000000402030c11 */ /* 0x001fe4000f8e10ff */
[----:B------:R-:W-:Y:S04]  /*0190*/  @P0 LDS R2, [R0] ;  /* 0x0000000000020984 */ /* 0x000fe80000000800 */
[----:B------:R-:W0:Y:S02]  /*01a0*/  @P0 LDS R3, [R3] ;  /* 0x0000000003030984 */ /* 0x000e240000000800 */
[----:B0-----:R-:W-:Y:S01]  /*01b0*/  @P0 FADD R7, R2, R3 ;  /* 0x0000000302070221 */ /* 0x001fe20000000000 */
[----:B------:R-:W-:Y:S06]  /*01c0*/  BAR.SYNC.DEFER_BLOCKING 0x0 ;  /* 0x0000000000007b1d */ /* 0x000fec0000010000 */
[----:B------:R1:W-:Y:S01]  /*01d0*/  @P0 STS [R0], R7 ;  /* 0x0000000700000388 */ /* 0x0003e20000000800 */
[----:B------:R-:W-:-:S13]  /*01e0*/  ISETP.LE.U32.AND P0, PT, R4, UR5, PT ;  /* 0x0000000504007c0c */ /* 0x000fda000bf03070 */
[----:B-1----:R-:W-:Y:S05]  /*01f0*/  @!P0 BRA `(.L_x_1) ;  /* 0xfffffffc00d08947 */ /* 0x002fea000383ffff */
.L_x_0:
[----:B------:R-:W1:Y:S02]  /*0200*/  LDCU UR4, c[0x0][0x390] ;  /* 0x00007200ff0477ac */ /* 0x000e640008000800 */
[----:B-1----:R-:W-:-:S13]  /*0210*/  ISETP.GE.U32.AND P0, PT, R5, UR4, PT ;  /* 0x0000000405007c0c */ /* 0x002fda000bf06070 */
[----:B------:R-:W-:Y:S05]  /*0220*/  @P0 EXIT ;  /* 0x000000000000094d */ /* 0x000fea0003800000 */
[----:B------:R-:W1:Y:S01]  /*0230*/  LDS R7, [R0] ;  /* 0x0000000000077984 */ /* 0x000e620000000800 */
[----:B0-----:R-:W0:Y:S02]  /*0240*/  LDC.64 R2, c[0x0][0x388] ;  /* 0x0000e200ff027b82 */ /* 0x001e240000000a00 */
[----:B0-----:R-:W-:-:S05]  /*0250*/  IMAD.WIDE.U32 R2, R5, 0x4, R2 ;  /* 0x0000000405027825 */ /* 0x001fca00078e0002 */
[----:B-1----:R-:W-:Y:S01]  /*0260*/  STG.E desc[UR6][R2.64], R7 ;  /* 0x0000000702007986 */ /* 0x002fe2000c101906 */
[----:B------:R-:W-:Y:S05]  /*0270*/  EXIT ;  /* 0x000000000000794d */ /* 0x000fea0003800000 */
.L_x_2:
[----:B------:R-:W-:-:S00]  /*0280*/  BRA `(.L_x_2) ;  /* 0xfffffffc00fc7947 */ /* 0x000fc0000383ffff */
[----:B------:R-:W-:-:S00]  /*0290*/  NOP ;  /* 0x0000000000007918 */ /* 0x000fc00000000000 */
        /* <DEDUP_REMOVED lines=14> */
.L_x_3:


//--------------------- .nv.shared._Z20KoggeStoneScanKernelPfS_j --------------------------
	.section	.nv.shared._Z20KoggeStoneScanKernelPfS_j,"aw",@nobits
	.sectionflags	@""
	.align	4
.nv.shared._Z20KoggeStoneScanKernelPfS_j:
	.zero		1152


//--------------------- .nv.shared.reserved.0     --------------------------
	.section	.nv.shared.reserved.0,"aw",@nobits
	.weak		__nv_reservedSMEM_offset_0_alias
	.size		__nv_reservedSMEM_offset_0_alias, 0, 64
	.other		__nv_reservedSMEM_offset_0_alias,@"STO_CUDA_RESERVED_SHARED STV_DEFAULT"
__nv_reservedSMEM_offset_0_alias:
	.zero		0
	.zero		64


//--------------------- .nv.constant0._Z20KoggeStoneScanKernelPfS_j --------------------------
	.section	.nv.constant0._Z20KoggeStoneScanKernelPfS_j,"a",@progbits
	.sectionflags	@""
	.align	4
.nv.constant0._Z20KoggeStoneScanKernelPfS_j:
	.zero		916


//--------------------- SYMBOLS --------------------------

	.type		.nv.reservedSmem.offset0,@object
	.size		.nv.reservedSmem.offset0,0x4
	.type		.nv.reservedSmem.cap,@object
	.size		.nv.reservedSmem.cap,0x4
